//
// Generated by NVIDIA NVVM Compiler
//
// Compiler Build ID: CL-36424714
// Cuda compilation tools, release 13.0, V13.0.88
// Based on NVVM 20.0.0
//

.version 9.0
.target sm_100
.address_size 64

	// .globl	_Z15gpu_convolutionPiS_
.const .align 4 .b8 MASK[64];
.extern .shared .align 16 .b8 shmem[];

.visible .entry _Z15gpu_convolutionPiS_(
	.param .u64 .ptr .align 1 _Z15gpu_convolutionPiS__param_0,
	.param .u64 .ptr .align 1 _Z15gpu_convolutionPiS__param_1
)
{
	.reg .pred 	%p<2>;
	.reg .b32 	%r<62>;
	.reg .b64 	%rd<11>;

	ld.param.u64 	%rd3, [_Z15gpu_convolutionPiS__param_0];
	ld.param.u64 	%rd2, [_Z15gpu_convolutionPiS__param_1];
	cvta.to.global.u64 	%rd4, %rd3;
	mov.u32 	%r5, %ctaid.x;
	mov.u32 	%r1, %ntid.x;
	mov.u32 	%r6, %tid.x;
	mad.lo.s32 	%r2, %r5, %r1, %r6;
	add.s32 	%r3, %r6, %r1;
	mul.wide.s32 	%rd5, %r2, 4;
	add.s64 	%rd1, %rd4, %rd5;
	ld.global.u32 	%r7, [%rd1];
	shl.b32 	%r8, %r6, 2;
	mov.u32 	%r9, shmem;
	add.s32 	%r4, %r9, %r8;
	st.shared.u32 	[%r4], %r7;
	setp.gt.u32 	%p1, %r3, 271;
	@%p1 bra 	$L__BB0_2;
	shl.b32 	%r10, %r3, 2;
	cvt.u64.u32 	%rd6, %r10;
	add.s64 	%rd7, %rd1, %rd6;
	ld.global.u32 	%r11, [%rd7];
	shl.b32 	%r12, %r1, 2;
	add.s32 	%r13, %r4, %r12;
	st.shared.u32 	[%r13], %r11;
$L__BB0_2:
	bar.sync 	0;
	ld.shared.u32 	%r14, [%r4];
	ld.const.u32 	%r15, [MASK];
	mul.lo.s32 	%r16, %r15, %r14;
	ld.shared.u32 	%r17, [%r4+4];
	ld.const.u32 	%r18, [MASK+4];
	mad.lo.s32 	%r19, %r18, %r17, %r16;
	ld.shared.u32 	%r20, [%r4+8];
	ld.const.u32 	%r21, [MASK+8];
	mad.lo.s32 	%r22, %r21, %r20, %r19;
	ld.shared.u32 	%r23, [%r4+12];
	ld.const.u32 	%r24, [MASK+12];
	mad.lo.s32 	%r25, %r24, %r23, %r22;
	ld.shared.u32 	%r26, [%r4+16];
	ld.const.u32 	%r27, [MASK+16];
	mad.lo.s32 	%r28, %r27, %r26, %r25;
	ld.shared.u32 	%r29, [%r4+20];
	ld.const.u32 	%r30, [MASK+20];
	mad.lo.s32 	%r31, %r30, %r29, %r28;
	ld.shared.u32 	%r32, [%r4+24];
	ld.const.u32 	%r33, [MASK+24];
	mad.lo.s32 	%r34, %r33, %r32, %r31;
	ld.shared.u32 	%r35, [%r4+28];
	ld.const.u32 	%r36, [MASK+28];
	mad.lo.s32 	%r37, %r36, %r35, %r34;
	ld.shared.u32 	%r38, [%r4+32];
	ld.const.u32 	%r39, [MASK+32];
	mad.lo.s32 	%r40, %r39, %r38, %r37;
	ld.shared.u32 	%r41, [%r4+36];
	ld.const.u32 	%r42, [MASK+36];
	mad.lo.s32 	%r43, %r42, %r41, %r40;
	ld.shared.u32 	%r44, [%r4+40];
	ld.const.u32 	%r45, [MASK+40];
	mad.lo.s32 	%r46, %r45, %r44, %r43;
	ld.shared.u32 	%r47, [%r4+44];
	ld.const.u32 	%r48, [MASK+44];
	mad.lo.s32 	%r49, %r48, %r47, %r46;
	ld.shared.u32 	%r50, [%r4+48];
	ld.const.u32 	%r51, [MASK+48];
	mad.lo.s32 	%r52, %r51, %r50, %r49;
	ld.shared.u32 	%r53, [%r4+52];
	ld.const.u32 	%r54, [MASK+52];
	mad.lo.s32 	%r55, %r54, %r53, %r52;
	ld.shared.u32 	%r56, [%r4+56];
	ld.const.u32 	%r57, [MASK+56];
	mad.lo.s32 	%r58, %r57, %r56, %r55;
	ld.shared.u32 	%r59, [%r4+60];
	ld.const.u32 	%r60, [MASK+60];
	mad.lo.s32 	%r61, %r60, %r59, %r58;
	cvta.to.global.u64 	%rd8, %rd2;
	add.s64 	%rd10, %rd8, %rd5;
	st.global.u32 	[%rd10], %r61;
	ret;

}


// ===== COMPILED SASS (sm_100) =====

	.target	sm_100

	.elftype	@"ET_EXEC"


//--------------------- .note.nv.tkinfo           --------------------------
	.section	.note.nv.tkinfo,"",@"SHT_NOTE"
	.sectionflags	@"SHF_NOTE_NV_TKINFO"
	.tkinfo
        /*0018*/ 	.word	0x00000002
        /*0030*/ 	.string	""
        /*0030*/ 	.string	"ptxas"
        /*0030*/ 	.string	"Cuda compilation tools, release 13.0, V13.0.88"
        /*0030*/ 	.string	"Build cuda_13.0.r13.0/compiler.36424714_0"
        /*0030*/ 	.string	"-arch sm_100 -m 64 "



//--------------------- .note.nv.cuinfo           --------------------------
	.section	.note.nv.cuinfo,"",@"SHT_NOTE"
	.sectionflags	@"SHF_NOTE_NV_CUINFO"
        /*0018*/ 	.short	0x0002
        /*001a*/ 	.short	0x0064
        /*001c*/ 	.short	0x0082
	.zero		2


//--------------------- .nv.info                  --------------------------
	.section	.nv.info,"",@"SHT_CUDA_INFO"
	.align	4


	//----- nvinfo : EIATTR_REGCOUNT
	.align		4
        /*0000*/ 	.byte	0x04, 0x2f
        /*0002*/ 	.short	(.L_2 - .L_1)
	.align		4
.L_1:
        /*0004*/ 	.word	index@(_Z15gpu_convolutionPiS_)
        /*0008*/ 	.word	0x00000016


	//----- nvinfo : EIATTR_FRAME_SIZE
	.align		4
.L_2:
        /*000c*/ 	.byte	0x04, 0x11
        /*000e*/ 	.short	(.L_4 - .L_3)
	.align		4
.L_3:
        /*0010*/ 	.word	index@(_Z15gpu_convolutionPiS_)
        /*0014*/ 	.word	0x00000000


	//----- nvinfo : EIATTR_MIN_STACK_SIZE
	.align		4
.L_4:
        /*0018*/ 	.byte	0x04, 0x12
        /*001a*/ 	.short	(.L_6 - .L_5)
	.align		4
.L_5:
        /*001c*/ 	.word	index@(_Z15gpu_convolutionPiS_)
        /*0020*/ 	.word	0x00000000
.L_6:


//--------------------- .nv.compat                --------------------------
	.section	.nv.compat,"",@"SHT_CUDA_COMPAT_INFO"
	.align	4
        /*0000*/ 	.byte	0x02, 0x09, 0x00, 0x00, 0x02, 0x02, 0x01, 0x00, 0x02, 0x05, 0x05, 0x00, 0x03, 0x07, 0x01, 0x01
        /*0010*/ 	.byte	0x02, 0x03, 0x00, 0x00, 0x02, 0x06, 0x01, 0x00, 0x04, 0x0b, 0x08, 0x00, 0x09, 0x00, 0x00, 0x00
        /*0020*/ 	.byte	0x00, 0x00, 0x00, 0x00


//--------------------- .nv.info._Z15gpu_convolutionPiS_ --------------------------
	.section	.nv.info._Z15gpu_convolutionPiS_,"",@"SHT_CUDA_INFO"
	.sectionflags	@""
	.align	4


	//----- nvinfo : EIATTR_CUDA_API_VERSION
	.align		4
        /*0000*/ 	.byte	0x04, 0x37
        /*0002*/ 	.short	(.L_8 - .L_7)
.L_7:
        /*0004*/ 	.word	0x00000082


	//----- nvinfo : EIATTR_KPARAM_INFO
	.align		4
.L_8:
        /*0008*/ 	.byte	0x04, 0x17
        /*000a*/ 	.short	(.L_10 - .L_9)
.L_9:
        /*000c*/ 	.word	0x00000000
        /*0010*/ 	.short	0x0001
        /*0012*/ 	.short	0x0008
        /*0014*/ 	.byte	0x00, 0xf5, 0x21, 0x00


	//----- nvinfo : EIATTR_KPARAM_INFO
	.align		4
.L_10:
        /*0018*/ 	.byte	0x04, 0x17
        /*001a*/ 	.short	(.L_12 - .L_11)
.L_11:
        /*001c*/ 	.word	0x00000000
        /*0020*/ 	.short	0x0000
        /*0022*/ 	.short	0x0000
        /*0024*/ 	.byte	0x00, 0xf5, 0x21, 0x00


	//----- nvinfo : EIATTR_SPARSE_MMA_MASK
	.align		4
.L_12:
        /*0028*/ 	.byte	0x03, 0x50
        /*002a*/ 	.short	0x0000


	//----- nvinfo : EIATTR_MAXREG_COUNT
	.align		4
        /*002c*/ 	.byte	0x03, 0x1b
        /*002e*/ 	.short	0x00ff


	//----- nvinfo : EIATTR_NUM_BARRIERS
	.align		4
        /*0030*/ 	.byte	0x02, 0x4c
        /*0032*/ 	.byte	0x01
	.zero		1


	//----- nvinfo : EIATTR_MERCURY_ISA_VERSION
	.align		4
        /*0034*/ 	.byte	0x03, 0x5f
        /*0036*/ 	.short	0x0101


	//----- nvinfo : EIATTR_VRC_CTA_INIT_COUNT
	.align		4
        /*0038*/ 	.byte	0x02, 0x4a
	.zero		1
	.zero		1


	//----- nvinfo : EIATTR_EXIT_INSTR_OFFSETS
	.align		4
        /*003c*/ 	.byte	0x04, 0x1c
        /*003e*/ 	.short	(.L_14 - .L_13)


	//   ....[0]....
.L_13:
        /*0040*/ 	.word	0x000003d0


	//----- nvinfo : EIATTR_CBANK_PARAM_SIZE
	.align		4
.L_14:
        /*0044*/ 	.byte	0x03, 0x19
        /*0046*/ 	.short	0x0010


	//----- nvinfo : EIATTR_PARAM_CBANK
	.align		4
        /*0048*/ 	.byte	0x04, 0x0a
        /*004a*/ 	.short	(.L_16 - .L_15)
	.align		4
.L_15:
        /*004c*/ 	.word	index@(.nv.constant0._Z15gpu_convolutionPiS_)
        /*0050*/ 	.short	0x0380
        /*0052*/ 	.short	0x0010


	//----- nvinfo : EIATTR_SW_WAR
	.align		4
.L_16:
        /*0054*/ 	.byte	0x04, 0x36
        /*0056*/ 	.short	(.L_18 - .L_17)
.L_17:
        /*0058*/ 	.word	0x00000008
.L_18:


//--------------------- .nv.callgraph             --------------------------
	.section	.nv.callgraph,"",@"SHT_CUDA_CALLGRAPH"
	.align	4
	.sectionentsize	8
	.align		4
        /*0000*/ 	.word	0x00000000
	.align		4
        /*0004*/ 	.word	0xffffffff
	.align		4
        /*0008*/ 	.word	0x00000000
	.align		4
        /*000c*/ 	.word	0xfffffffe
	.align		4
        /*0010*/ 	.word	0x00000000
	.align		4
        /*0014*/ 	.word	0xfffffffd
	.align		4
        /*0018*/ 	.word	0x00000000
	.align		4
        /*001c*/ 	.word	0xfffffffc


//--------------------- .nv.constant3             --------------------------
	.section	.nv.constant3,"a",@progbits
	.align	4
.nv.constant3:
	.type		MASK,@object
	.size		MASK,(.L_0 - MASK)
MASK:
	.zero		64
.L_0:


//--------------------- .text._Z15gpu_convolutionPiS_ --------------------------
	.section	.text._Z15gpu_convolutionPiS_,"ax",@progbits
	.align	128
        .global         _Z15gpu_convolutionPiS_
        .type           _Z15gpu_convolutionPiS_,@function
        .size           _Z15gpu_convolutionPiS_,(.L_x_1 - _Z15gpu_convolutionPiS_)
        .other          _Z15gpu_convolutionPiS_,@"STO_CUDA_ENTRY STV_DEFAULT"
_Z15gpu_convolutionPiS_:
.text._Z15gpu_convolutionPiS_:
[----:B------:R-:W-:Y:S01]  /*0000*/  LDC R1, c[0x0][0x37c] ;  /* 0x0000df00ff017b82 */ /* 0x000fe20000000800 */
[----:B------:R-:W0:Y:S07]  /*0010*/  S2R R7, SR_TID.X ;  /* 0x0000000000077919 */ /* 0x000e2e0000002100 */
[----:B------:R-:W0:Y:S01]  /*0020*/  LDC R6, c[0x0][0x360] ;  /* 0x0000d800ff067b82 */ /* 0x000e220000000800 */
[----:B------:R-:W1:Y:S01]  /*0030*/  LDCU.64 UR6, c[0x0][0x358] ;  /* 0x00006b00ff0677ac */ /* 0x000e620008000a00 */
[----:B------:R-:W2:Y:S06]  /*0040*/  LDCU.128 UR8, c[0x3][URZ] ;  /* 0x00c00000ff0877ac */ /* 0x000eac0008000c00 */
[----:B------:R-:W3:Y:S01]  /*0050*/  S2UR UR4, SR_CTAID.X ;  /* 0x00000000000479c3 */ /* 0x000ee20000002500 */
[----:B------:R-:W4:Y:S07]  /*0060*/  LDCU.128 UR12, c[0x3][0x10] ;  /* 0x00c00200ff0c77ac */ /* 0x000f2e0008000c00 */
[----:B------:R-:W5:Y:S01]  /*0070*/  LDC.64 R2, c[0x0][0x380] ;  /* 0x0000e000ff027b82 */ /* 0x000f620000000a00 */
[C---:B0-----:R-:W-:Y:S01]  /*0080*/  IADD3 R5, PT, PT, R6.reuse, R7, RZ ;  /* 0x0000000706057210 */ /* 0x041fe20007ffe0ff */
[----:B---3--:R-:W-:-:S03]  /*0090*/  IMAD R0, R6, UR4, R7 ;  /* 0x0000000406007c24 */ /* 0x008fc6000f8e0207 */
[----:B------:R-:W-:Y:S01]  /*00a0*/  ISETP.GT.U32.AND P0, PT, R5, 0x10f, PT ;  /* 0x0000010f0500780c */ /* 0x000fe20003f04070 */
[----:B-----5:R-:W-:-:S12]  /*00b0*/  IMAD.WIDE R2, R0, 0x4, R2 ;  /* 0x0000000400027825 */ /* 0x020fd800078e0202 */
[----:B------:R-:W-:Y:S02]  /*00c0*/  @!P0 LEA R4, P1, R5, R2, 0x2 ;  /* 0x0000000205048211 */ /* 0x000fe400078210ff */
[----:B-1----:R-:W3:Y:S02]  /*00d0*/  LDG.E R2, desc[UR6][R2.64] ;  /* 0x0000000602027981 */ /* 0x002ee4000c1e1900 */
[----:B------:R-:W-:-:S05]  /*00e0*/  @!P0 IADD3.X R5, PT, PT, RZ, R3, RZ, P1, !PT ;  /* 0x00000003ff058210 */ /* 0x000fca0000ffe4ff */
[----:B------:R-:W5:Y:S01]  /*00f0*/  @!P0 LDG.E R4, desc[UR6][R4.64] ;  /* 0x0000000604048981 */ /* 0x000f62000c1e1900 */
[----:B------:R-:W0:Y:S01]  /*0100*/  S2UR UR5, SR_CgaCtaId ;  /* 0x00000000000579c3 */ /* 0x000e220000008800 */
[----:B------:R-:W-:Y:S02]  /*0110*/  UMOV UR4, 0x400 ;  /* 0x0000040000047882 */ /* 0x000fe40000000000 */
[----:B0-----:R-:W-:-:S06]  /*0120*/  ULEA UR4, UR5, UR4, 0x18 ;  /* 0x0000000405047291 */ /* 0x001fcc000f8ec0ff */
[----:B------:R-:W-:-:S04]  /*0130*/  LEA R7, R7, UR4, 0x2 ;  /* 0x0000000407077c11 */ /* 0x000fc8000f8e10ff */
[----:B------:R-:W-:Y:S01]  /*0140*/  @!P0 LEA R9, R6, R7, 0x2 ;  /* 0x0000000706098211 */ /* 0x000fe200078e10ff */
[----:B---3--:R-:W-:Y:S04]  /*0150*/  STS [R7], R2 ;  /* 0x0000000207007388 */ /* 0x008fe80000000800 */
[----:B-----5:R-:W-:Y:S01]  /*0160*/  @!P0 STS [R9], R4 ;  /* 0x0000000409008388 */ /* 0x020fe20000000800 */
[----:B------:R-:W-:Y:S06]  /*0170*/  BAR.SYNC.DEFER_BLOCKING 0x0 ;  /* 0x0000000000007b1d */ /* 0x000fec0000010000 */
[----:B------:R-:W2:Y:S04]  /*0180*/  LDS R6, [R7] ;  /* 0x0000000007067984 */ /* 0x000ea80000000800 */
[----:B------:R-:W0:Y:S04]  /*0190*/  LDS R3, [R7+0x4] ;  /* 0x0000040007037984 */ /* 0x000e280000000800 */
[----:B------:R-:W1:Y:S04]  /*01a0*/  LDS R8, [R7+0x8] ;  /* 0x0000080007087984 */ /* 0x000e680000000800 */
[----:B------:R-:W3:Y:S04]  /*01b0*/  LDS R10, [R7+0xc] ;  /* 0x00000c00070a7984 */ /* 0x000ee80000000800 */
[----:B------:R-:W4:Y:S04]  /*01c0*/  LDS R12, [R7+0x10] ;  /* 0x00001000070c7984 */ /* 0x000f280000000800 */
[----:B------:R-:W5:Y:S04]  /*01d0*/  LDS R14, [R7+0x14] ;  /* 0x00001400070e7984 */ /* 0x000f680000000800 */
[----:B------:R-:W5:Y:S04]  /*01e0*/  LDS R16, [R7+0x18] ;  /* 0x0000180007107984 */ /* 0x000f680000000800 */
[----:B------:R-:W5:Y:S04]  /*01f0*/  LDS R2, [R7+0x1c] ;  /* 0x00001c0007027984 */ /* 0x000f680000000800 */
[----:B------:R-:W5:Y:S04]  /*0200*/  LDS R5, [R7+0x20] ;  /* 0x0000200007057984 */ /* 0x000f680000000800 */
[----:B------:R-:W5:Y:S01]  /*0210*/  LDS R4, [R7+0x24] ;  /* 0x0000240007047984 */ /* 0x000f620000000800 */
[----:B--2---:R-:W-:-:S03]  /*0220*/  IMAD R6, R6, UR8, RZ ;  /* 0x0000000806067c24 */ /* 0x004fc6000f8e02ff */
[----:B------:R-:W2:Y:S01]  /*0230*/  LDS R9, [R7+0x28] ;  /* 0x0000280007097984 */ /* 0x000ea20000000800 */
[----:B0-----:R-:W-:-:S03]  /*0240*/  IMAD R3, R3, UR9, R6 ;  /* 0x0000000903037c24 */ /* 0x001fc6000f8e0206 */
[----:B------:R-:W0:Y:S01]  /*0250*/  LDS R11, [R7+0x2c] ;  /* 0x00002c00070b7984 */ /* 0x000e220000000800 */
[----:B-1----:R-:W-:-:S03]  /*0260*/  IMAD R3, R8, UR10, R3 ;  /* 0x0000000a08037c24 */ /* 0x002fc6000f8e0203 */
[----:B------:R-:W1:Y:S01]  /*0270*/  LDS R13, [R7+0x30] ;  /* 0x00003000070d7984 */ /* 0x000e620000000800 */
[----:B---3--:R-:W-:-:S03]  /*0280*/  IMAD R3, R10, UR11, R3 ;  /* 0x0000000b0a037c24 */ /* 0x008fc6000f8e0203 */
[----:B------:R-:W3:Y:S01]  /*0290*/  LDS R15, [R7+0x34] ;  /* 0x00003400070f7984 */ /* 0x000ee20000000800 */
[----:B------:R-:W2:Y:S01]  /*02a0*/  LDCU.128 UR8, c[0x3][0x20] ;  /* 0x00c00400ff0877ac */ /* 0x000ea20008000c00 */
[----:B----4-:R-:W-:Y:S02]  /*02b0*/  IMAD R3, R12, UR12, R3 ;  /* 0x0000000c0c037c24 */ /* 0x010fe4000f8e0203 */
[----:B------:R-:W4:Y:S02]  /*02c0*/  LDS R17, [R7+0x38] ;  /* 0x0000380007117984 */ /* 0x000f240000000800 */
[----:B-----5:R-:W-:Y:S02]  /*02d0*/  IMAD R3, R14, UR13, R3 ;  /* 0x0000000d0e037c24 */ /* 0x020fe4000f8e0203 */
[----:B------:R-:W5:Y:S02]  /*02e0*/  LDS R19, [R7+0x3c] ;  /* 0x00003c0007137984 */ /* 0x000f640000000800 */
[----:B------:R-:W-:-:S04]  /*02f0*/  IMAD R3, R16, UR14, R3 ;  /* 0x0000000e10037c24 */ /* 0x000fc8000f8e0203 */
[----:B------:R-:W-:Y:S01]  /*0300*/  IMAD R2, R2, UR15, R3 ;  /* 0x0000000f02027c24 */ /* 0x000fe2000f8e0203 */
[----:B------:R-:W1:Y:S03]  /*0310*/  LDCU.128 UR12, c[0x3][0x30] ;  /* 0x00c00600ff0c77ac */ /* 0x000e660008000c00 */
[----:B--2---:R-:W-:Y:S02]  /*0320*/  IMAD R5, R5, UR8, R2 ;  /* 0x0000000805057c24 */ /* 0x004fe4000f8e0202 */
[----:B------:R-:W2:Y:S02]  /*0330*/  LDC.64 R2, c[0x0][0x388] ;  /* 0x0000e200ff027b82 */ /* 0x000ea40000000a00 */
[----:B------:R-:W-:-:S04]  /*0340*/  IMAD R4, R4, UR9, R5 ;  /* 0x0000000904047c24 */ /* 0x000fc8000f8e0205 */
[----:B------:R-:W-:-:S04]  /*0350*/  IMAD R4, R9, UR10, R4 ;  /* 0x0000000a09047c24 */ /* 0x000fc8000f8e0204 */
[----:B0-----:R-:W-:-:S04]  /*0360*/  IMAD R4, R11, UR11, R4 ;  /* 0x0000000b0b047c24 */ /* 0x001fc8000f8e0204 */
[----:B-1----:R-:W-:-:S04]  /*0370*/  IMAD R4, R13, UR12, R4 ;  /* 0x0000000c0d047c24 */ /* 0x002fc8000f8e0204 */
[----:B---3--:R-:W-:-:S04]  /*0380*/  IMAD R4, R15, UR13, R4 ;  /* 0x0000000d0f047c24 */ /* 0x008fc8000f8e0204 */
[----:B----4-:R-:W-:Y:S02]  /*0390*/  IMAD R4, R17, UR14, R4 ;  /* 0x0000000e11047c24 */ /* 0x010fe4000f8e0204 */
[----:B--2---:R-:W-:-:S04]  /*03a0*/  IMAD.WIDE R2, R0, 0x4, R2 ;  /* 0x0000000400027825 */ /* 0x004fc800078e0202 */
[----:B-----5:R-:W-:-:S05]  /*03b0*/  IMAD R19, R19, UR15, R4 ;  /* 0x0000000f13137c24 */ /* 0x020fca000f8e0204 */
[----:B------:R-:W-:Y:S01]  /*03c0*/  STG.E desc[UR6][R2.64], R19 ;  /* 0x0000001302007986 */ /* 0x000fe2000c101906 */
[----:B------:R-:W-:Y:S05]  /*03d0*/  EXIT ;  /* 0x000000000000794d */ /* 0x000fea0003800000 */
.L_x_0:
[----:B------:R-:W-:-:S00]  /*03e0*/  BRA `(.L_x_0) ;  /* 0xfffffffc00fc7947 */ /* 0x000fc0000383ffff */
[----:B------:R-:W-:-:S00]  /*03f0*/  NOP ;  /* 0x0000000000007918 */ /* 0x000fc00000000000 */
        /* <DEDUP_REMOVED lines=8> */
.L_x_1:


//--------------------- .nv.shared._Z15gpu_convolutionPiS_ --------------------------
	.section	.nv.shared._Z15gpu_convolutionPiS_,"aw",@nobits
	.sectionflags	@""
	.align	16
	.zero		1024


//--------------------- .nv.shared.reserved.0     --------------------------
	.section	.nv.shared.reserved.0,"aw",@nobits
	.weak		__nv_reservedSMEM_offset_0_alias
	.size		__nv_reservedSMEM_offset_0_alias, 0, 64
	.other		__nv_reservedSMEM_offset_0_alias,@"STO_CUDA_RESERVED_SHARED STV_DEFAULT"
__nv_reservedSMEM_offset_0_alias:
	.zero		0
	.zero		64


//--------------------- .nv.constant0._Z15gpu_convolutionPiS_ --------------------------
	.section	.nv.constant0._Z15gpu_convolutionPiS_,"a",@progbits
	.sectionflags	@""
	.align	4
.nv.constant0._Z15gpu_convolutionPiS_:
	.zero		912


//--------------------- SYMBOLS --------------------------

	.type		.nv.reservedSmem.offset0,@object
	.size		.nv.reservedSmem.offset0,0x4
	.type		.nv.reservedSmem.cap,@object
	.size		.nv.reservedSmem.cap,0x4
